//
// Generated by NVIDIA NVVM Compiler
//
// Compiler Build ID: CL-36424714
// Cuda compilation tools, release 13.0, V13.0.88
// Based on NVVM 20.0.0
//

.version 9.0
.target sm_100
.address_size 64

	// .globl	_Z11sampleBlockPKjS0_S0_S0_ji

.visible .entry _Z11sampleBlockPKjS0_S0_S0_ji(
	.param .u64 .ptr .align 1 _Z11sampleBlockPKjS0_S0_S0_ji_param_0,
	.param .u64 .ptr .align 1 _Z11sampleBlockPKjS0_S0_S0_ji_param_1,
	.param .u64 .ptr .align 1 _Z11sampleBlockPKjS0_S0_S0_ji_param_2,
	.param .u64 .ptr .align 1 _Z11sampleBlockPKjS0_S0_S0_ji_param_3,
	.param .u32 _Z11sampleBlockPKjS0_S0_S0_ji_param_4,
	.param .u32 _Z11sampleBlockPKjS0_S0_S0_ji_param_5
)
{


	ret;

}


// ===== COMPILED SASS (sm_100) =====

	.target	sm_100

	.elftype	@"ET_EXEC"


//--------------------- .note.nv.tkinfo           --------------------------
	.section	.note.nv.tkinfo,"",@"SHT_NOTE"
	.sectionflags	@"SHF_NOTE_NV_TKINFO"
	.tkinfo
        /*0018*/ 	.word	0x00000002
        /*0030*/ 	.string	""
        /*0030*/ 	.string	"ptxas"
        /*0030*/ 	.string	"Cuda compilation tools, release 13.0, V13.0.88"
        /*0030*/ 	.string	"Build cuda_13.0.r13.0/compiler.36424714_0"
        /*0030*/ 	.string	"-arch sm_100 -m 64 "



//--------------------- .note.nv.cuinfo           --------------------------
	.section	.note.nv.cuinfo,"",@"SHT_NOTE"
	.sectionflags	@"SHF_NOTE_NV_CUINFO"
        /*0018*/ 	.short	0x0002
        /*001a*/ 	.short	0x0064
        /*001c*/ 	.short	0x0082
	.zero		2


//--------------------- .nv.info                  --------------------------
	.section	.nv.info,"",@"SHT_CUDA_INFO"
	.align	4


	//----- nvinfo : EIATTR_REGCOUNT
	.align		4
        /*0000*/ 	.byte	0x04, 0x2f
        /*0002*/ 	.short	(.L_1 - .L_0)
	.align		4
.L_0:
        /*0004*/ 	.word	index@(_Z11sampleBlockPKjS0_S0_S0_ji)
        /*0008*/ 	.word	0x00000004


	//----- nvinfo : EIATTR_FRAME_SIZE
	.align		4
.L_1:
        /*000c*/ 	.byte	0x04, 0x11
        /*000e*/ 	.short	(.L_3 - .L_2)
	.align		4
.L_2:
        /*0010*/ 	.word	index@(_Z11sampleBlockPKjS0_S0_S0_ji)
        /*0014*/ 	.word	0x00000000


	//----- nvinfo : EIATTR_MIN_STACK_SIZE
	.align		4
.L_3:
        /*0018*/ 	.byte	0x04, 0x12
        /*001a*/ 	.short	(.L_5 - .L_4)
	.align		4
.L_4:
        /*001c*/ 	.word	index@(_Z11sampleBlockPKjS0_S0_S0_ji)
        /*0020*/ 	.word	0x00000000
.L_5:


//--------------------- .nv.compat                --------------------------
	.section	.nv.compat,"",@"SHT_CUDA_COMPAT_INFO"
	.align	4
        /*0000*/ 	.byte	0x02, 0x09, 0x00, 0x00, 0x02, 0x02, 0x01, 0x00, 0x02, 0x05, 0x05, 0x00, 0x03, 0x07, 0x01, 0x01
        /*0010*/ 	.byte	0x02, 0x03, 0x00, 0x00, 0x02, 0x06, 0x01, 0x00, 0x04, 0x0b, 0x08, 0x00, 0x09, 0x00, 0x00, 0x00
        /*0020*/ 	.byte	0x00, 0x00, 0x00, 0x00


//--------------------- .nv.info._Z11sampleBlockPKjS0_S0_S0_ji --------------------------
	.section	.nv.info._Z11sampleBlockPKjS0_S0_S0_ji,"",@"SHT_CUDA_INFO"
	.sectionflags	@""
	.align	4


	//----- nvinfo : EIATTR_CUDA_API_VERSION
	.align		4
        /*0000*/ 	.byte	0x04, 0x37
        /*0002*/ 	.short	(.L_7 - .L_6)
.L_6:
        /*0004*/ 	.word	0x00000082


	//----- nvinfo : EIATTR_KPARAM_INFO
	.align		4
.L_7:
        /*0008*/ 	.byte	0x04, 0x17
        /*000a*/ 	.short	(.L_9 - .L_8)
.L_8:
        /*000c*/ 	.word	0x00000000
        /*0010*/ 	.short	0x0005
        /*0012*/ 	.short	0x0024
        /*0014*/ 	.byte	0x00, 0xf0, 0x11, 0x00


	//----- nvinfo : EIATTR_KPARAM_INFO
	.align		4
.L_9:
        /*0018*/ 	.byte	0x04, 0x17
        /*001a*/ 	.short	(.L_11 - .L_10)
.L_10:
        /*001c*/ 	.word	0x00000000
        /*0020*/ 	.short	0x0004
        /*0022*/ 	.short	0x0020
        /*0024*/ 	.byte	0x00, 0xf0, 0x11, 0x00


	//----- nvinfo : EIATTR_KPARAM_INFO
	.align		4
.L_11:
        /*0028*/ 	.byte	0x04, 0x17
        /*002a*/ 	.short	(.L_13 - .L_12)
.L_12:
        /*002c*/ 	.word	0x00000000
        /*0030*/ 	.short	0x0003
        /*0032*/ 	.short	0x0018
        /*0034*/ 	.byte	0x00, 0xf5, 0x21, 0x00


	//----- nvinfo : EIATTR_KPARAM_INFO
	.align		4
.L_13:
        /*0038*/ 	.byte	0x04, 0x17
        /*003a*/ 	.short	(.L_15 - .L_14)
.L_14:
        /*003c*/ 	.word	0x00000000
        /*0040*/ 	.short	0x0002
        /*0042*/ 	.short	0x0010
        /*0044*/ 	.byte	0x00, 0xf5, 0x21, 0x00


	//----- nvinfo : EIATTR_KPARAM_INFO
	.align		4
.L_15:
        /*0048*/ 	.byte	0x04, 0x17
        /*004a*/ 	.short	(.L_17 - .L_16)
.L_16:
        /*004c*/ 	.word	0x00000000
        /*0050*/ 	.short	0x0001
        /*0052*/ 	.short	0x0008
        /*0054*/ 	.byte	0x00, 0xf5, 0x21, 0x00


	//----- nvinfo : EIATTR_KPARAM_INFO
	.align		4
.L_17:
        /*0058*/ 	.byte	0x04, 0x17
        /*005a*/ 	.short	(.L_19 - .L_18)
.L_18:
        /*005c*/ 	.word	0x00000000
        /*0060*/ 	.short	0x0000
        /*0062*/ 	.short	0x0000
        /*0064*/ 	.byte	0x00, 0xf5, 0x21, 0x00


	//----- nvinfo : EIATTR_SPARSE_MMA_MASK
	.align		4
.L_19:
        /*0068*/ 	.byte	0x03, 0x50
        /*006a*/ 	.short	0x0000


	//----- nvinfo : EIATTR_MAXREG_COUNT
	.align		4
        /*006c*/ 	.byte	0x03, 0x1b
        /*006e*/ 	.short	0x00ff


	//----- nvinfo : EIATTR_MERCURY_ISA_VERSION
	.align		4
        /*0070*/ 	.byte	0x03, 0x5f
        /*0072*/ 	.short	0x0101


	//----- nvinfo : EIATTR_VRC_CTA_INIT_COUNT
	.align		4
        /*0074*/ 	.byte	0x02, 0x4a
	.zero		1
	.zero		1


	//----- nvinfo : EIATTR_EXIT_INSTR_OFFSETS
	.align		4
        /*0078*/ 	.byte	0x04, 0x1c
        /*007a*/ 	.short	(.L_21 - .L_20)


	//   ....[0]....
.L_20:
        /*007c*/ 	.word	0x00000010


	//----- nvinfo : EIATTR_CBANK_PARAM_SIZE
	.align		4
.L_21:
        /*0080*/ 	.byte	0x03, 0x19
        /*0082*/ 	.short	0x0028


	//----- nvinfo : EIATTR_PARAM_CBANK
	.align		4
        /*0084*/ 	.byte	0x04, 0x0a
        /*0086*/ 	.short	(.L_23 - .L_22)
	.align		4
.L_22:
        /*0088*/ 	.word	index@(.nv.constant0._Z11sampleBlockPKjS0_S0_S0_ji)
        /*008c*/ 	.short	0x0380
        /*008e*/ 	.short	0x0028


	//----- nvinfo : EIATTR_SW_WAR
	.align		4
.L_23:
        /*0090*/ 	.byte	0x04, 0x36
        /*0092*/ 	.short	(.L_25 - .L_24)
.L_24:
        /*0094*/ 	.word	0x00000008
.L_25:


//--------------------- .nv.callgraph             --------------------------
	.section	.nv.callgraph,"",@"SHT_CUDA_CALLGRAPH"
	.align	4
	.sectionentsize	8
	.align		4
        /*0000*/ 	.word	0x00000000
	.align		4
        /*0004*/ 	.word	0xffffffff
	.align		4
        /*0008*/ 	.word	0x00000000
	.align		4
        /*000c*/ 	.word	0xfffffffe
	.align		4
        /*0010*/ 	.word	0x00000000
	.align		4
        /*0014*/ 	.word	0xfffffffd
	.align		4
        /*0018*/ 	.word	0x00000000
	.align		4
        /*001c*/ 	.word	0xfffffffc


//--------------------- .text._Z11sampleBlockPKjS0_S0_S0_ji --------------------------
	.section	.text._Z11sampleBlockPKjS0_S0_S0_ji,"ax",@progbits
	.align	128
        .global         _Z11sampleBlockPKjS0_S0_S0_ji
        .type           _Z11sampleBlockPKjS0_S0_S0_ji,@function
        .size           _Z11sampleBlockPKjS0_S0_S0_ji,(.L_x_1 - _Z11sampleBlockPKjS0_S0_S0_ji)
        .other          _Z11sampleBlockPKjS0_S0_S0_ji,@"STO_CUDA_ENTRY STV_DEFAULT"
_Z11sampleBlockPKjS0_S0_S0_ji:
.text._Z11sampleBlockPKjS0_S0_S0_ji:
[----:B------:R-:W-:Y:S01]  /*0000*/  LDC R1, c[0x0][0x37c] ;  /* 0x0000df00ff017b82 */ /* 0x000fe20000000800 */
[----:B------:R-:W-:Y:S05]  /*0010*/  EXIT ;  /* 0x000000000000794d */ /* 0x000fea0003800000 */
.L_x_0:
[----:B------:R-:W-:-:S00]  /*0020*/  BRA `(.L_x_0) ;  /* 0xfffffffc00fc7947 */ /* 0x000fc0000383ffff */
[----:B------:R-:W-:-:S00]  /*0030*/  NOP ;  /* 0x0000000000007918 */ /* 0x000fc00000000000 */
        /* <DEDUP_REMOVED lines=12> */
.L_x_1:


//--------------------- .nv.shared.reserved.0     --------------------------
	.section	.nv.shared.reserved.0,"aw",@nobits
	.weak		__nv_reservedSMEM_offset_0_alias
	.size		__nv_reservedSMEM_offset_0_alias, 0, 64
	.other		__nv_reservedSMEM_offset_0_alias,@"STO_CUDA_RESERVED_SHARED STV_DEFAULT"
__nv_reservedSMEM_offset_0_alias:
	.zero		0
	.zero		64


//--------------------- .nv.constant0._Z11sampleBlockPKjS0_S0_S0_ji --------------------------
	.section	.nv.constant0._Z11sampleBlockPKjS0_S0_S0_ji,"a",@progbits
	.sectionflags	@""
	.align	4
.nv.constant0._Z11sampleBlockPKjS0_S0_S0_ji:
	.zero		936


//--------------------- SYMBOLS --------------------------

	.type		.nv.reservedSmem.offset0,@object
	.size		.nv.reservedSmem.offset0,0x4
